//
// Generated by NVIDIA NVVM Compiler
//
// Compiler Build ID: CL-36424714
// Cuda compilation tools, release 13.0, V13.0.88
// Based on NVVM 20.0.0
//

.version 9.0
.target sm_100
.address_size 64

	// .globl	_Z3addP7point3DS0_S0_

.visible .entry _Z3addP7point3DS0_S0_(
	.param .u64 .ptr .align 1 _Z3addP7point3DS0_S0__param_0,
	.param .u64 .ptr .align 1 _Z3addP7point3DS0_S0__param_1,
	.param .u64 .ptr .align 1 _Z3addP7point3DS0_S0__param_2
)
{
	.reg .pred 	%p<10>;
	.reg .b32 	%r<9>;
	.reg .b64 	%rd<14>;
	.reg .b64 	%fd<87>;

	ld.param.u64 	%rd6, [_Z3addP7point3DS0_S0__param_0];
	ld.param.u64 	%rd7, [_Z3addP7point3DS0_S0__param_1];
	ld.param.u64 	%rd8, [_Z3addP7point3DS0_S0__param_2];
	cvta.to.global.u64 	%rd9, %rd8;
	cvta.to.global.u64 	%rd10, %rd7;
	cvta.to.global.u64 	%rd11, %rd6;
	mov.u32 	%r4, %tid.x;
	mov.u32 	%r5, %ctaid.x;
	mov.u32 	%r6, %ntid.x;
	mad.lo.s32 	%r7, %r5, %r6, %r4;
	mul.wide.s32 	%rd12, %r7, 24;
	add.s64 	%rd1, %rd11, %rd12;
	add.s64 	%rd2, %rd9, %rd12;
	add.s64 	%rd13, %rd10, 48;
	mov.b32 	%r8, 0;
$L__BB0_1:
	ld.global.f64 	%fd83, [%rd1];
	ld.global.f64 	%fd26, [%rd13+-48];
	sub.f64 	%fd27, %fd83, %fd26;
	ld.global.f64 	%fd82, [%rd1+8];
	ld.global.f64 	%fd28, [%rd13+-40];
	sub.f64 	%fd29, %fd82, %fd28;
	ld.global.f64 	%fd81, [%rd1+16];
	ld.global.f64 	%fd30, [%rd13+-32];
	sub.f64 	%fd31, %fd81, %fd30;
	mul.f64 	%fd32, %fd29, %fd29;
	fma.rn.f64 	%fd33, %fd27, %fd27, %fd32;
	fma.rn.f64 	%fd34, %fd31, %fd31, %fd33;
	sqrt.rn.f64 	%fd4, %fd34;
	setp.geu.f64 	%p1, %fd4, 0d4008000000000000;
	@%p1 bra 	$L__BB0_4;
	mul.f64 	%fd35, %fd4, %fd4;
	div.rn.f64 	%fd36, %fd35, 0dC022000000000000;
	add.f64 	%fd37, %fd36, 0d3FF0000000000000;
	mul.f64 	%fd38, %fd37, %fd37;
	setp.geu.f64 	%p2, %fd38, 0d3F847AE147AE147B;
	@%p2 bra 	$L__BB0_4;
	st.global.f64 	[%rd2], %fd83;
	st.global.f64 	[%rd2+8], %fd82;
	st.global.f64 	[%rd2+16], %fd81;
	ld.global.f64 	%fd83, [%rd1];
	ld.global.f64 	%fd82, [%rd1+8];
	ld.global.f64 	%fd81, [%rd1+16];
$L__BB0_4:
	ld.global.f64 	%fd39, [%rd13+-24];
	sub.f64 	%fd40, %fd83, %fd39;
	ld.global.f64 	%fd41, [%rd13+-16];
	sub.f64 	%fd42, %fd82, %fd41;
	ld.global.f64 	%fd43, [%rd13+-8];
	sub.f64 	%fd44, %fd81, %fd43;
	mul.f64 	%fd45, %fd42, %fd42;
	fma.rn.f64 	%fd46, %fd40, %fd40, %fd45;
	fma.rn.f64 	%fd47, %fd44, %fd44, %fd46;
	sqrt.rn.f64 	%fd11, %fd47;
	setp.geu.f64 	%p3, %fd11, 0d4008000000000000;
	@%p3 bra 	$L__BB0_7;
	mul.f64 	%fd48, %fd11, %fd11;
	div.rn.f64 	%fd49, %fd48, 0dC022000000000000;
	add.f64 	%fd50, %fd49, 0d3FF0000000000000;
	mul.f64 	%fd51, %fd50, %fd50;
	setp.geu.f64 	%p4, %fd51, 0d3F847AE147AE147B;
	@%p4 bra 	$L__BB0_7;
	st.global.f64 	[%rd2], %fd83;
	st.global.f64 	[%rd2+8], %fd82;
	st.global.f64 	[%rd2+16], %fd81;
	ld.global.f64 	%fd83, [%rd1];
	ld.global.f64 	%fd82, [%rd1+8];
	ld.global.f64 	%fd81, [%rd1+16];
$L__BB0_7:
	ld.global.f64 	%fd52, [%rd13];
	sub.f64 	%fd53, %fd83, %fd52;
	ld.global.f64 	%fd54, [%rd13+8];
	sub.f64 	%fd55, %fd82, %fd54;
	ld.global.f64 	%fd56, [%rd13+16];
	sub.f64 	%fd57, %fd81, %fd56;
	mul.f64 	%fd58, %fd55, %fd55;
	fma.rn.f64 	%fd59, %fd53, %fd53, %fd58;
	fma.rn.f64 	%fd60, %fd57, %fd57, %fd59;
	sqrt.rn.f64 	%fd18, %fd60;
	setp.geu.f64 	%p5, %fd18, 0d4008000000000000;
	@%p5 bra 	$L__BB0_10;
	mul.f64 	%fd61, %fd18, %fd18;
	div.rn.f64 	%fd62, %fd61, 0dC022000000000000;
	add.f64 	%fd63, %fd62, 0d3FF0000000000000;
	mul.f64 	%fd64, %fd63, %fd63;
	setp.geu.f64 	%p6, %fd64, 0d3F847AE147AE147B;
	@%p6 bra 	$L__BB0_10;
	st.global.f64 	[%rd2], %fd83;
	st.global.f64 	[%rd2+8], %fd82;
	st.global.f64 	[%rd2+16], %fd81;
	ld.global.f64 	%fd83, [%rd1];
	ld.global.f64 	%fd82, [%rd1+8];
	ld.global.f64 	%fd81, [%rd1+16];
$L__BB0_10:
	ld.global.f64 	%fd65, [%rd13+24];
	sub.f64 	%fd66, %fd83, %fd65;
	ld.global.f64 	%fd67, [%rd13+32];
	sub.f64 	%fd68, %fd82, %fd67;
	ld.global.f64 	%fd69, [%rd13+40];
	sub.f64 	%fd70, %fd81, %fd69;
	mul.f64 	%fd71, %fd68, %fd68;
	fma.rn.f64 	%fd72, %fd66, %fd66, %fd71;
	fma.rn.f64 	%fd73, %fd70, %fd70, %fd72;
	sqrt.rn.f64 	%fd25, %fd73;
	setp.geu.f64 	%p7, %fd25, 0d4008000000000000;
	@%p7 bra 	$L__BB0_13;
	mul.f64 	%fd74, %fd25, %fd25;
	div.rn.f64 	%fd75, %fd74, 0dC022000000000000;
	add.f64 	%fd76, %fd75, 0d3FF0000000000000;
	mul.f64 	%fd77, %fd76, %fd76;
	setp.geu.f64 	%p8, %fd77, 0d3F847AE147AE147B;
	@%p8 bra 	$L__BB0_13;
	st.global.f64 	[%rd2], %fd83;
	st.global.f64 	[%rd2+8], %fd82;
	st.global.f64 	[%rd2+16], %fd81;
$L__BB0_13:
	add.s32 	%r8, %r8, 4;
	add.s64 	%rd13, %rd13, 96;
	setp.ne.s32 	%p9, %r8, 20;
	@%p9 bra 	$L__BB0_1;
	ret;

}


// ===== COMPILED SASS (sm_100) =====

	.target	sm_100

	.elftype	@"ET_EXEC"


//--------------------- .note.nv.tkinfo           --------------------------
	.section	.note.nv.tkinfo,"",@"SHT_NOTE"
	.sectionflags	@"SHF_NOTE_NV_TKINFO"
	.tkinfo
        /*0018*/ 	.word	0x00000002
        /*0030*/ 	.string	""
        /*0030*/ 	.string	"ptxas"
        /*0030*/ 	.string	"Cuda compilation tools, release 13.0, V13.0.88"
        /*0030*/ 	.string	"Build cuda_13.0.r13.0/compiler.36424714_0"
        /*0030*/ 	.string	"-arch sm_100 -m 64 "



//--------------------- .note.nv.cuinfo           --------------------------
	.section	.note.nv.cuinfo,"",@"SHT_NOTE"
	.sectionflags	@"SHF_NOTE_NV_CUINFO"
        /*0018*/ 	.short	0x0002
        /*001a*/ 	.short	0x0064
        /*001c*/ 	.short	0x0082
	.zero		2


//--------------------- .nv.info                  --------------------------
	.section	.nv.info,"",@"SHT_CUDA_INFO"
	.align	4


	//----- nvinfo : EIATTR_REGCOUNT
	.align		4
        /*0000*/ 	.byte	0x04, 0x2f
        /*0002*/ 	.short	(.L_1 - .L_0)
	.align		4
.L_0:
        /*0004*/ 	.word	index@(_Z3addP7point3DS0_S0_)
        /*0008*/ 	.word	0x00000023


	//----- nvinfo : EIATTR_FRAME_SIZE
	.align		4
.L_1:
        /*000c*/ 	.byte	0x04, 0x11
        /*000e*/ 	.short	(.L_3 - .L_2)
	.align		4
.L_2:
        /*0010*/ 	.word	index@($__internal_1_$__cuda_sm20_dsqrt_rn_f64_mediumpath_v1)
        /*0014*/ 	.word	0x00000000


	//----- nvinfo : EIATTR_FRAME_SIZE
	.align		4
.L_3:
        /*0018*/ 	.byte	0x04, 0x11
        /*001a*/ 	.short	(.L_5 - .L_4)
	.align		4
.L_4:
        /*001c*/ 	.word	index@($__internal_0_$__cuda_sm20_div_rn_f64_full)
        /*0020*/ 	.word	0x00000000


	//----- nvinfo : EIATTR_FRAME_SIZE
	.align		4
.L_5:
        /*0024*/ 	.byte	0x04, 0x11
        /*0026*/ 	.short	(.L_7 - .L_6)
	.align		4
.L_6:
        /*0028*/ 	.word	index@(_Z3addP7point3DS0_S0_)
        /*002c*/ 	.word	0x00000000


	//----- nvinfo : EIATTR_MIN_STACK_SIZE
	.align		4
.L_7:
        /*0030*/ 	.byte	0x04, 0x12
        /*0032*/ 	.short	(.L_9 - .L_8)
	.align		4
.L_8:
        /*0034*/ 	.word	index@(_Z3addP7point3DS0_S0_)
        /*0038*/ 	.word	0x00000000
.L_9:


//--------------------- .nv.compat                --------------------------
	.section	.nv.compat,"",@"SHT_CUDA_COMPAT_INFO"
	.align	4
        /*0000*/ 	.byte	0x02, 0x09, 0x00, 0x00, 0x02, 0x02, 0x01, 0x00, 0x02, 0x05, 0x05, 0x00, 0x03, 0x07, 0x01, 0x01
        /*0010*/ 	.byte	0x02, 0x03, 0x00, 0x00, 0x02, 0x06, 0x01, 0x00, 0x04, 0x0b, 0x08, 0x00, 0x01, 0x00, 0x00, 0x00
        /*0020*/ 	.byte	0x00, 0x00, 0x00, 0x00


//--------------------- .nv.info._Z3addP7point3DS0_S0_ --------------------------
	.section	.nv.info._Z3addP7point3DS0_S0_,"",@"SHT_CUDA_INFO"
	.sectionflags	@""
	.align	4


	//----- nvinfo : EIATTR_CUDA_API_VERSION
	.align		4
        /*0000*/ 	.byte	0x04, 0x37
        /*0002*/ 	.short	(.L_11 - .L_10)
.L_10:
        /*0004*/ 	.word	0x00000082


	//----- nvinfo : EIATTR_KPARAM_INFO
	.align		4
.L_11:
        /*0008*/ 	.byte	0x04, 0x17
        /*000a*/ 	.short	(.L_13 - .L_12)
.L_12:
        /*000c*/ 	.word	0x00000000
        /*0010*/ 	.short	0x0002
        /*0012*/ 	.short	0x0010
        /*0014*/ 	.byte	0x00, 0xf5, 0x21, 0x00


	//----- nvinfo : EIATTR_KPARAM_INFO
	.align		4
.L_13:
        /*0018*/ 	.byte	0x04, 0x17
        /*001a*/ 	.short	(.L_15 - .L_14)
.L_14:
        /*001c*/ 	.word	0x00000000
        /*0020*/ 	.short	0x0001
        /*0022*/ 	.short	0x0008
        /*0024*/ 	.byte	0x00, 0xf5, 0x21, 0x00


	//----- nvinfo : EIATTR_KPARAM_INFO
	.align		4
.L_15:
        /*0028*/ 	.byte	0x04, 0x17
        /*002a*/ 	.short	(.L_17 - .L_16)
.L_16:
        /*002c*/ 	.word	0x00000000
        /*0030*/ 	.short	0x0000
        /*0032*/ 	.short	0x0000
        /*0034*/ 	.byte	0x00, 0xf5, 0x21, 0x00


	//----- nvinfo : EIATTR_SPARSE_MMA_MASK
	.align		4
.L_17:
        /*0038*/ 	.byte	0x03, 0x50
        /*003a*/ 	.short	0x0000


	//----- nvinfo : EIATTR_MAXREG_COUNT
	.align		4
        /*003c*/ 	.byte	0x03, 0x1b
        /*003e*/ 	.short	0x00ff


	//----- nvinfo : EIATTR_MERCURY_ISA_VERSION
	.align		4
        /*0040*/ 	.byte	0x03, 0x5f
        /*0042*/ 	.short	0x0101


	//----- nvinfo : EIATTR_VRC_CTA_INIT_COUNT
	.align		4
        /*0044*/ 	.byte	0x02, 0x4a
	.zero		1
	.zero		1


	//----- nvinfo : EIATTR_EXIT_INSTR_OFFSETS
	.align		4
        /*0048*/ 	.byte	0x04, 0x1c
        /*004a*/ 	.short	(.L_19 - .L_18)


	//   ....[0]....
.L_18:
        /*004c*/ 	.word	0x00001440


	//----- nvinfo : EIATTR_CRS_STACK_SIZE
	.align		4
.L_19:
        /*0050*/ 	.byte	0x04, 0x1e
        /*0052*/ 	.short	(.L_21 - .L_20)
.L_20:
        /*0054*/ 	.word	0x00000000


	//----- nvinfo : EIATTR_CBANK_PARAM_SIZE
	.align		4
.L_21:
        /*0058*/ 	.byte	0x03, 0x19
        /*005a*/ 	.short	0x0018


	//----- nvinfo : EIATTR_PARAM_CBANK
	.align		4
        /*005c*/ 	.byte	0x04, 0x0a
        /*005e*/ 	.short	(.L_23 - .L_22)
	.align		4
.L_22:
        /*0060*/ 	.word	index@(.nv.constant0._Z3addP7point3DS0_S0_)
        /*0064*/ 	.short	0x0380
        /*0066*/ 	.short	0x0018


	//----- nvinfo : EIATTR_SW_WAR
	.align		4
.L_23:
        /*0068*/ 	.byte	0x04, 0x36
        /*006a*/ 	.short	(.L_25 - .L_24)
.L_24:
        /*006c*/ 	.word	0x00000008
.L_25:


//--------------------- .nv.callgraph             --------------------------
	.section	.nv.callgraph,"",@"SHT_CUDA_CALLGRAPH"
	.align	4
	.sectionentsize	8
	.align		4
        /*0000*/ 	.word	0x00000000
	.align		4
        /*0004*/ 	.word	0xffffffff
	.align		4
        /*0008*/ 	.word	0x00000000
	.align		4
        /*000c*/ 	.word	0xfffffffe
	.align		4
        /*0010*/ 	.word	0x00000000
	.align		4
        /*0014*/ 	.word	0xfffffffd
	.align		4
        /*0018*/ 	.word	0x00000000
	.align		4
        /*001c*/ 	.word	0xfffffffc


//--------------------- .text._Z3addP7point3DS0_S0_ --------------------------
	.section	.text._Z3addP7point3DS0_S0_,"ax",@progbits
	.align	128
        .global         _Z3addP7point3DS0_S0_
        .type           _Z3addP7point3DS0_S0_,@function
        .size           _Z3addP7point3DS0_S0_,(.L_x_36 - _Z3addP7point3DS0_S0_)
        .other          _Z3addP7point3DS0_S0_,@"STO_CUDA_ENTRY STV_DEFAULT"
_Z3addP7point3DS0_S0_:
.text._Z3addP7point3DS0_S0_:
[----:B------:R-:W-:Y:S01]  /*0000*/  LDC R1, c[0x0][0x37c] ;  /* 0x0000df00ff017b82 */ /* 0x000fe20000000800 */
[----:B------:R-:W0:Y:S07]  /*0010*/  S2R R3, SR_TID.X ;  /* 0x0000000000037919 */ /* 0x000e2e0000002100 */
[----:B------:R-:W0:Y:S01]  /*0020*/  S2UR UR8, SR_CTAID.X ;  /* 0x00000000000879c3 */ /* 0x000e220000002500 */
[----:B------:R-:W1:Y:S01]  /*0030*/  LDCU.64 UR4, c[0x0][0x388] ;  /* 0x00007100ff0477ac */ /* 0x000e620008000a00 */
[----:B------:R-:W2:Y:S06]  /*0040*/  LDCU.64 UR6, c[0x0][0x358] ;  /* 0x00006b00ff0677ac */ /* 0x000eac0008000a00 */
[----:B------:R-:W0:Y:S08]  /*0050*/  LDC R0, c[0x0][0x360] ;  /* 0x0000d800ff007b82 */ /* 0x000e300000000800 */
[----:B------:R-:W3:Y:S01]  /*0060*/  LDC.64 R14, c[0x0][0x380] ;  /* 0x0000e000ff0e7b82 */ /* 0x000ee20000000a00 */
[----:B-1----:R-:W-:-:S04]  /*0070*/  UIADD3 UR4, UP0, UPT, UR4, 0x30, URZ ;  /* 0x0000003004047890 */ /* 0x002fc8000ff1e0ff */
[----:B------:R-:W-:-:S03]  /*0080*/  UIADD3.X UR5, UPT, UPT, URZ, UR5, URZ, UP0, !UPT ;  /* 0x00000005ff057290 */ /* 0x000fc600087fe4ff */
[----:B------:R-:W1:Y:S01]  /*0090*/  LDC.64 R12, c[0x0][0x390] ;  /* 0x0000e400ff0c7b82 */ /* 0x000e620000000a00 */
[----:B------:R-:W-:Y:S01]  /*00a0*/  IMAD.U32 R10, RZ, RZ, UR4 ;  /* 0x00000004ff0a7e24 */ /* 0x000fe2000f8e00ff */
[----:B------:R-:W-:Y:S01]  /*00b0*/  UMOV UR4, URZ ;  /* 0x000000ff00047c82 */ /* 0x000fe20008000000 */
[----:B------:R-:W-:Y:S02]  /*00c0*/  IMAD.U32 R11, RZ, RZ, UR5 ;  /* 0x00000005ff0b7e24 */ /* 0x000fe4000f8e00ff */
[----:B0-----:R-:W-:-:S04]  /*00d0*/  IMAD R3, R0, UR8, R3 ;  /* 0x0000000800037c24 */ /* 0x001fc8000f8e0203 */
[----:B---3--:R-:W-:-:S04]  /*00e0*/  IMAD.WIDE R14, R3, 0x18, R14 ;  /* 0x00000018030e7825 */ /* 0x008fc800078e020e */
[----:B-12---:R-:W-:-:S07]  /*00f0*/  IMAD.WIDE R12, R3, 0x18, R12 ;  /* 0x00000018030c7825 */ /* 0x006fce00078e020c */
.L_x_24:
[----:B--2---:R-:W2:Y:S04]  /*0100*/  LDG.E.64 R8, desc[UR6][R14.64+0x8] ;  /* 0x000008060e087981 */ /* 0x004ea8000c1e1b00 */
[----:B------:R-:W2:Y:S04]  /*0110*/  LDG.E.64 R16, desc[UR6][R10.64+-0x28] ;  /* 0xffffd8060a107981 */ /* 0x000ea8000c1e1b00 */
[----:B------:R-:W3:Y:S04]  /*0120*/  LDG.E.64 R6, desc[UR6][R14.64] ;  /* 0x000000060e067981 */ /* 0x000ee8000c1e1b00 */
[----:B------:R-:W3:Y:S04]  /*0130*/  LDG.E.64 R2, desc[UR6][R10.64+-0x30] ;  /* 0xffffd0060a027981 */ /* 0x000ee8000c1e1b00 */
[----:B------:R-:W4:Y:S04]  /*0140*/  LDG.E.64 R4, desc[UR6][R14.64+0x10] ;  /* 0x000010060e047981 */ /* 0x000f28000c1e1b00 */
[----:B------:R-:W4:Y:S01]  /*0150*/  LDG.E.64 R18, desc[UR6][R10.64+-0x20] ;  /* 0xffffe0060a127981 */ /* 0x000f22000c1e1b00 */
[----:B------:R-:W-:Y:S01]  /*0160*/  UIADD3 UR4, UPT, UPT, UR4, 0x4, URZ ;  /* 0x0000000404047890 */ /* 0x000fe2000fffe0ff */
[----:B------:R-:W-:Y:S03]  /*0170*/  BSSY.RECONVERGENT B0, `(.L_x_0) ;  /* 0x0000021000007945 */ /* 0x000fe60003800200 */
[----:B------:R-:W-:Y:S01]  /*0180*/  UISETP.NE.AND UP0, UPT, UR4, 0x14, UPT ;  /* 0x000000140400788c */ /* 0x000fe2000bf05270 */
[----:B--2---:R-:W-:-:S02]  /*0190*/  DADD R16, R8, -R16 ;  /* 0x0000000008107229 */ /* 0x004fc40000000810 */
[----:B---3--:R-:W-:-:S06]  /*01a0*/  DADD R2, R6, -R2 ;  /* 0x0000000006027229 */ /* 0x008fcc0000000802 */
[----:B------:R-:W-:Y:S02]  /*01b0*/  DMUL R16, R16, R16 ;  /* 0x0000001010107228 */ /* 0x000fe40000000000 */
[----:B----4-:R-:W-:-:S06]  /*01c0*/  DADD R18, R4, -R18 ;  /* 0x0000000004127229 */ /* 0x010fcc0000000812 */
[----:B------:R-:W-:-:S08]  /*01d0*/  DFMA R2, R2, R2, R16 ;  /* 0x000000020202722b */ /* 0x000fd00000000010 */
[----:B------:R-:W-:Y:S01]  /*01e0*/  DFMA R2, R18, R18, R2 ;  /* 0x000000121202722b */ /* 0x000fe20000000002 */
[----:B------:R-:W-:Y:S01]  /*01f0*/  IMAD.MOV.U32 R18, RZ, RZ, 0x0 ;  /* 0x00000000ff127424 */ /* 0x000fe200078e00ff */
[----:B------:R-:W-:-:S04]  /*0200*/  MOV R19, 0x3fd80000 ;  /* 0x3fd8000000137802 */ /* 0x000fc80000000f00 */
[----:B0-----:R-:W0:Y:S04]  /*0210*/  MUFU.RSQ64H R21, R3 ;  /* 0x0000000300157308 */ /* 0x001e280000001c00 */
[----:B------:R-:W-:-:S05]  /*0220*/  VIADD R20, R3, 0xfcb00000 ;  /* 0xfcb0000003147836 */ /* 0x000fca0000000000 */
[----:B------:R-:W-:Y:S01]  /*0230*/  ISETP.GE.U32.AND P0, PT, R20, 0x7ca00000, PT ;  /* 0x7ca000001400780c */ /* 0x000fe20003f06070 */
[----:B0-----:R-:W-:-:S08]  /*0240*/  DMUL R16, R20, R20 ;  /* 0x0000001414107228 */ /* 0x001fd00000000000 */
[----:B------:R-:W-:-:S08]  /*0250*/  DFMA R16, R2, -R16, 1 ;  /* 0x3ff000000210742b */ /* 0x000fd00000000810 */
[----:B------:R-:W-:Y:S02]  /*0260*/  DFMA R18, R16, R18, 0.5 ;  /* 0x3fe000001012742b */ /* 0x000fe40000000012 */
[----:B------:R-:W-:-:S08]  /*0270*/  DMUL R16, R20, R16 ;  /* 0x0000001014107228 */ /* 0x000fd00000000000 */
[----:B------:R-:W-:-:S08]  /*0280*/  DFMA R24, R18, R16, R20 ;  /* 0x000000101218722b */ /* 0x000fd00000000014 */
[----:B------:R-:W-:Y:S02]  /*0290*/  DMUL R22, R2, R24 ;  /* 0x0000001802167228 */ /* 0x000fe40000000000 */
[----:B------:R-:W-:Y:S02]  /*02a0*/  VIADD R17, R25, 0xfff00000 ;  /* 0xfff0000019117836 */ /* 0x000fe40000000000 */
[----:B------:R-:W-:-:S04]  /*02b0*/  IMAD.MOV.U32 R16, RZ, RZ, R24 ;  /* 0x000000ffff107224 */ /* 0x000fc800078e0018 */
[----:B------:R-:W-:-:S08]  /*02c0*/  DFMA R26, R22, -R22, R2 ;  /* 0x80000016161a722b */ /* 0x000fd00000000002 */
[----:B------:R-:W-:Y:S01]  /*02d0*/  DFMA R18, R26, R16, R22 ;  /* 0x000000101a12722b */ /* 0x000fe20000000016 */
[----:B-1----:R-:W-:Y:S10]  /*02e0*/  @!P0 BRA `(.L_x_1) ;  /* 0x0000000000248947 */ /* 0x002ff40003800000 */
[----:B------:R-:W-:Y:S01]  /*02f0*/  IMAD.MOV.U32 R18, RZ, RZ, R22 ;  /* 0x000000ffff127224 */ /* 0x000fe200078e0016 */
[----:B------:R-:W-:Y:S01]  /*0300*/  MOV R22, R20 ;  /* 0x0000001400167202 */ /* 0x000fe20000000f00 */
[----:B------:R-:W-:Y:S01]  /*0310*/  IMAD.MOV.U32 R0, RZ, RZ, R24 ;  /* 0x000000ffff007224 */ /* 0x000fe200078e0018 */
[----:B------:R-:W-:Y:S01]  /*0320*/  MOV R16, R26 ;  /* 0x0000001a00107202 */ /* 0x000fe20000000f00 */
[----:B------:R-:W-:Y:S01]  /*0330*/  IMAD.MOV.U32 R19, RZ, RZ, R27 ;  /* 0x000000ffff137224 */ /* 0x000fe200078e001b */
[----:B------:R-:W-:Y:S01]  /*0340*/  MOV R20, 0x380 ;  /* 0x0000038000147802 */ /* 0x000fe20000000f00 */
[----:B------:R-:W-:Y:S02]  /*0350*/  IMAD.MOV.U32 R21, RZ, RZ, R23 ;  /* 0x000000ffff157224 */ /* 0x000fe400078e0017 */
[----:B------:R-:W-:-:S07]  /*0360*/  IMAD.MOV.U32 R25, RZ, RZ, R17 ;  /* 0x000000ffff197224 */ /* 0x000fce00078e0011 */
[----:B------:R-:W-:Y:S05]  /*0370*/  CALL.REL.NOINC `($__internal_1_$__cuda_sm20_dsqrt_rn_f64_mediumpath_v1) ;  /* 0x0000001400a87944 */ /* 0x000fea0003c00000 */
.L_x_1:
[----:B------:R-:W-:Y:S05]  /*0380*/  BSYNC.RECONVERGENT B0 ;  /* 0x0000000000007941 */ /* 0x000fea0003800200 */
.L_x_0:
[----:B------:R-:W-:Y:S01]  /*0390*/  DSETP.GEU.AND P0, PT, R18, 3, PT ;  /* 0x400800001200742a */ /* 0x000fe20003f0e000 */
[----:B------:R-:W-:Y:S01]  /*03a0*/  UMOV UR5, URZ ;  /* 0x000000ff00057c82 */ /* 0x000fe20008000000 */
[----:B------:R-:W-:Y:S01]  /*03b0*/  BSSY.RECONVERGENT B0, `(.L_x_2) ;  /* 0x0000028000007945 */ /* 0x000fe20003800200 */
[----:B------:R-:W-:-:S11]  /*03c0*/  IMAD.MOV.U32 R17, RZ, RZ, -0x3fde0000 ;  /* 0xc0220000ff117424 */ /* 0x000fd600078e00ff */
[----:B------:R-:W-:Y:S05]  /*03d0*/  @P0 BRA `(.L_x_3) ;  /* 0x0000000000940947 */ /* 0x000fea0003800000 */
[----:B------:R-:W0:Y:S01]  /*03e0*/  MUFU.RCP64H R3, -9 ;  /* 0xc022000000037908 */ /* 0x000e220000001800 */
[----:B------:R-:W-:Y:S01]  /*03f0*/  IMAD.MOV.U32 R22, RZ, RZ, 0x0 ;  /* 0x00000000ff167424 */ /* 0x000fe200078e00ff */
[----:B------:R-:W-:Y:S01]  /*0400*/  MOV R23, 0x40220000 ;  /* 0x4022000000177802 */ /* 0x000fe20000000f00 */
[----:B------:R-:W-:Y:S01]  /*0410*/  IMAD.MOV.U32 R2, RZ, RZ, 0x1 ;  /* 0x00000001ff027424 */ /* 0x000fe200078e00ff */
[----:B------:R-:W-:Y:S05]  /*0420*/  BSSY.RECONVERGENT B1, `(.L_x_4) ;  /* 0x0000014000017945 */ /* 0x000fea0003800200 */
[----:B0-----:R-:W-:-:S08]  /*0430*/  DFMA R20, R2, R22, 1 ;  /* 0x3ff000000214742b */ /* 0x001fd00000000016 */
[----:B------:R-:W-:-:S08]  /*0440*/  DFMA R20, R20, R20, R20 ;  /* 0x000000141414722b */ /* 0x000fd00000000014 */
[----:B------:R-:W-:-:S08]  /*0450*/  DFMA R20, R2, R20, R2 ;  /* 0x000000140214722b */ /* 0x000fd00000000002 */
[----:B------:R-:W-:Y:S02]  /*0460*/  DFMA R2, R20, R22, 1 ;  /* 0x3ff000001402742b */ /* 0x000fe40000000016 */
[----:B------:R-:W-:-:S06]  /*0470*/  DMUL R22, R18, R18 ;  /* 0x0000001212167228 */ /* 0x000fcc0000000000 */
[----:B------:R-:W-:-:S04]  /*0480*/  DFMA R2, R20, R2, R20 ;  /* 0x000000021402722b */ /* 0x000fc80000000014 */
[----:B------:R-:W-:-:S04]  /*0490*/  FSETP.GEU.AND P1, PT, |R23|, 6.5827683646048100446e-37, PT ;  /* 0x036000001700780b */ /* 0x000fc80003f2e200 */
[----:B------:R-:W-:-:S08]  /*04a0*/  DMUL R18, R22, R2 ;  /* 0x0000000216127228 */ /* 0x000fd00000000000 */
[----:B------:R-:W-:-:S08]  /*04b0*/  DFMA R20, R18, 9, R22 ;  /* 0x402200001214782b */ /* 0x000fd00000000016 */
[----:B------:R-:W-:-:S10]  /*04c0*/  DFMA R2, R2, R20, R18 ;  /* 0x000000140202722b */ /* 0x000fd40000000012 */
[----:B------:R-:W-:-:S05]  /*04d0*/  FFMA R0, RZ, -2.53125, R3 ;  /* 0xc0220000ff007823 */ /* 0x000fca0000000003 */
[----:B------:R-:W-:-:S13]  /*04e0*/  FSETP.GT.AND P0, PT, |R0|, 1.469367938527859385e-39, PT ;  /* 0x001000000000780b */ /* 0x000fda0003f04200 */
[----:B------:R-:W-:Y:S05]  /*04f0*/  @P0 BRA P1, `(.L_x_5) ;  /* 0x0000000000180947 */ /* 0x000fea0000800000 */
[----:B------:R-:W-:Y:S01]  /*0500*/  IMAD.MOV.U32 R20, RZ, RZ, R22 ;  /* 0x000000ffff147224 */ /* 0x000fe200078e0016 */
[----:B------:R-:W-:Y:S01]  /*0510*/  MOV R0, 0x540 ;  /* 0x0000054000007802 */ /* 0x000fe20000000f00 */
[----:B------:R-:W-:-:S07]  /*0520*/  IMAD.MOV.U32 R21, RZ, RZ, R23 ;  /* 0x000000ffff157224 */ /* 0x000fce00078e0017 */
[----:B------:R-:W-:Y:S05]  /*0530*/  CALL.REL.NOINC `($__internal_0_$__cuda_sm20_div_rn_f64_full) ;  /* 0x0000000c00c47944 */ /* 0x000fea0003c00000 */
[----:B------:R-:W-:Y:S01]  /*0540*/  MOV R2, R22 ;  /* 0x0000001600027202 */ /* 0x000fe20000000f00 */
[----:B------:R-:W-:-:S07]  /*0550*/  IMAD.MOV.U32 R3, RZ, RZ, R23 ;  /* 0x000000ffff037224 */ /* 0x000fce00078e0017 */
.L_x_5:
[----:B------:R-:W-:Y:S05]  /*0560*/  BSYNC.RECONVERGENT B1 ;  /* 0x0000000000017941 */ /* 0x000fea0003800200 */
.L_x_4:
[----:B------:R-:W-:Y:S01]  /*0570*/  DADD R2, R2, 1 ;  /* 0x3ff0000002027429 */ /* 0x000fe20000000000 */
[----:B------:R-:W-:Y:S01]  /*0580*/  UMOV UR8, 0x47ae147b ;  /* 0x47ae147b00087882 */ /* 0x000fe20000000000 */
[----:B------:R-:W-:-:S06]  /*0590*/  UMOV UR9, 0x3f847ae1 ;  /* 0x3f847ae100097882 */ /* 0x000fcc0000000000 */
[----:B------:R-:W-:-:S08]  /*05a0*/  DMUL R2, R2, R2 ;  /* 0x0000000202027228 */ /* 0x000fd00000000000 */
[----:B------:R-:W-:-:S14]  /*05b0*/  DSETP.GEU.AND P0, PT, R2, UR8, PT ;  /* 0x0000000802007e2a */ /* 0x000fdc000bf0e000 */
[----:B------:R-:W-:Y:S05]  /*05c0*/  @P0 BRA `(.L_x_3) ;  /* 0x0000000000180947 */ /* 0x000fea0003800000 */
[----:B------:R0:W-:Y:S04]  /*05d0*/  STG.E.64 desc[UR6][R12.64], R6 ;  /* 0x000000060c007986 */ /* 0x0001e8000c101b06 */
[----:B------:R1:W-:Y:S04]  /*05e0*/  STG.E.64 desc[UR6][R12.64+0x8], R8 ;  /* 0x000008080c007986 */ /* 0x0003e8000c101b06 */
[----:B------:R2:W-:Y:S04]  /*05f0*/  STG.E.64 desc[UR6][R12.64+0x10], R4 ;  /* 0x000010040c007986 */ /* 0x0005e8000c101b06 */
[----:B0-----:R0:W5:Y:S04]  /*0600*/  LDG.E.64 R6, desc[UR6][R14.64] ;  /* 0x000000060e067981 */ /* 0x001168000c1e1b00 */
[----:B-1----:R0:W5:Y:S04]  /*0610*/  LDG.E.64 R8, desc[UR6][R14.64+0x8] ;  /* 0x000008060e087981 */ /* 0x002168000c1e1b00 */
[----:B--2---:R0:W5:Y:S02]  /*0620*/  LDG.E.64 R4, desc[UR6][R14.64+0x10] ;  /* 0x000010060e047981 */ /* 0x004164000c1e1b00 */
.L_x_3:
[----:B------:R-:W-:Y:S05]  /*0630*/  BSYNC.RECONVERGENT B0 ;  /* 0x0000000000007941 */ /* 0x000fea0003800200 */
.L_x_2:
[----:B------:R-:W2:Y:S04]  /*0640*/  LDG.E.64 R18, desc[UR6][R10.64+-0x10] ;  /* 0xfffff0060a127981 */ /* 0x000ea8000c1e1b00 */
[----:B------:R-:W3:Y:S04]  /*0650*/  LDG.E.64 R2, desc[UR6][R10.64+-0x18] ;  /* 0xffffe8060a027981 */ /* 0x000ee8000c1e1b00 */
[----:B------:R-:W4:Y:S01]  /*0660*/  LDG.E.64 R20, desc[UR6][R10.64+-0x8] ;  /* 0xfffff8060a147981 */ /* 0x000f22000c1e1b00 */
[----:B------:R-:W-:Y:S01]  /*0670*/  IMAD.MOV.U32 R22, RZ, RZ, 0x0 ;  /* 0x00000000ff167424 */ /* 0x000fe200078e00ff */
[----:B------:R-:W-:Y:S01]  /*0680*/  MOV R23, 0x3fd80000 ;  /* 0x3fd8000000177802 */ /* 0x000fe20000000f00 */
[----:B------:R-:W-:Y:S01]  /*0690*/  BSSY.RECONVERGENT B0, `(.L_x_6) ;  /* 0x000001e000007945 */ /* 0x000fe20003800200 */
[----:B--2--5:R-:W-:-:S02]  /*06a0*/  DADD R18, R8, -R18 ;  /* 0x0000000008127229 */ /* 0x024fc40000000812 */
[----:B---3--:R-:W-:-:S06]  /*06b0*/  DADD R2, R6, -R2 ;  /* 0x0000000006027229 */ /* 0x008fcc0000000802 */
[----:B------:R-:W-:Y:S02]  /*06c0*/  DMUL R18, R18, R18 ;  /* 0x0000001212127228 */ /* 0x000fe40000000000 */
[----:B----4-:R-:W-:-:S06]  /*06d0*/  DADD R20, R4, -R20 ;  /* 0x0000000004147229 */ /* 0x010fcc0000000814 */
[----:B------:R-:W-:-:S08]  /*06e0*/  DFMA R2, R2, R2, R18 ;  /* 0x000000020202722b */ /* 0x000fd00000000012 */
[----:B------:R-:W-:-:S06]  /*06f0*/  DFMA R2, R20, R20, R2 ;  /* 0x000000141402722b */ /* 0x000fcc0000000002 */
[----:B------:R-:W1:Y:S04]  /*0700*/  MUFU.RSQ64H R21, R3 ;  /* 0x0000000300157308 */ /* 0x000e680000001c00 */
[----:B------:R-:W-:-:S05]  /*0710*/  VIADD R20, R3, 0xfcb00000 ;  /* 0xfcb0000003147836 */ /* 0x000fca0000000000 */
[----:B------:R-:W-:Y:S01]  /*0720*/  ISETP.GE.U32.AND P0, PT, R20, 0x7ca00000, PT ;  /* 0x7ca000001400780c */ /* 0x000fe20003f06070 */
[----:B-1----:R-:W-:-:S08]  /*0730*/  DMUL R18, R20, R20 ;  /* 0x0000001414127228 */ /* 0x002fd00000000000 */
        /* <DEDUP_REMOVED lines=9> */
[----:B------:R-:W-:Y:S10]  /*07d0*/  @!P0 BRA `(.L_x_7) ;  /* 0x0000000000248947 */ /* 0x000ff40003800000 */
        /* <DEDUP_REMOVED lines=8> */
[----:B0-----:R-:W-:Y:S05]  /*0860*/  CALL.REL.NOINC `($__internal_1_$__cuda_sm20_dsqrt_rn_f64_mediumpath_v1) ;  /* 0x00000010006c7944 */ /* 0x001fea0003c00000 */
.L_x_7:
[----:B------:R-:W-:Y:S05]  /*0870*/  BSYNC.RECONVERGENT B0 ;  /* 0x0000000000007941 */ /* 0x000fea0003800200 */
.L_x_6:
[----:B------:R-:W-:Y:S01]  /*0880*/  DSETP.GEU.AND P0, PT, R18, 3, PT ;  /* 0x400800001200742a */ /* 0x000fe20003f0e000 */
[----:B------:R-:W-:-:S13]  /*0890*/  BSSY.RECONVERGENT B0, `(.L_x_8) ;  /* 0x0000025000007945 */ /* 0x000fda0003800200 */
[----:B------:R-:W-:Y:S05]  /*08a0*/  @P0 BRA `(.L_x_9) ;  /* 0x00000000008c0947 */ /* 0x000fea0003800000 */
[----:B------:R-:W1:Y:S01]  /*08b0*/  MUFU.RCP64H R3, -9 ;  /* 0xc022000000037908 */ /* 0x000e620000001800 */
[----:B------:R-:W-:Y:S01]  /*08c0*/  IMAD.MOV.U32 R20, RZ, RZ, 0x0 ;  /* 0x00000000ff147424 */ /* 0x000fe200078e00ff */
[----:B------:R-:W-:Y:S01]  /*08d0*/  MOV R2, 0x1 ;  /* 0x0000000100027802 */ /* 0x000fe20000000f00 */
[----:B------:R-:W-:Y:S01]  /*08e0*/  IMAD.MOV.U32 R21, RZ, RZ, 0x40220000 ;  /* 0x40220000ff157424 */ /* 0x000fe200078e00ff */
[----:B------:R-:W-:Y:S05]  /*08f0*/  BSSY.RECONVERGENT B1, `(.L_x_10) ;  /* 0x0000012000017945 */ /* 0x000fea0003800200 */
[----:B-1----:R-:W-:-:S08]  /*0900*/  DFMA R22, R2, R20, 1 ;  /* 0x3ff000000216742b */ /* 0x002fd00000000014 */
        /* <DEDUP_REMOVED lines=12> */
[----:B------:R-:W-:-:S07]  /*09d0*/  MOV R0, 0x9f0 ;  /* 0x000009f000007802 */ /* 0x000fce0000000f00 */
[----:B0-----:R-:W-:Y:S05]  /*09e0*/  CALL.REL.NOINC `($__internal_0_$__cuda_sm20_div_rn_f64_full) ;  /* 0x0000000800987944 */ /* 0x001fea0003c00000 */
[----:B------:R-:W-:Y:S02]  /*09f0*/  IMAD.MOV.U32 R2, RZ, RZ, R22 ;  /* 0x000000ffff027224 */ /* 0x000fe400078e0016 */
[----:B------:R-:W-:-:S07]  /*0a00*/  IMAD.MOV.U32 R3, RZ, RZ, R23 ;  /* 0x000000ffff037224 */ /* 0x000fce00078e0017 */
.L_x_11:
[----:B------:R-:W-:Y:S05]  /*0a10*/  BSYNC.RECONVERGENT B1 ;  /* 0x0000000000017941 */ /* 0x000fea0003800200 */
.L_x_10:
        /* <DEDUP_REMOVED lines=9> */
[----:B-1----:R1:W5:Y:S04]  /*0ab0*/  LDG.E.64 R6, desc[UR6][R14.64] ;  /* 0x000000060e067981 */ /* 0x002368000c1e1b00 */
[----:B--2---:R1:W5:Y:S04]  /*0ac0*/  LDG.E.64 R8, desc[UR6][R14.64+0x8] ;  /* 0x000008060e087981 */ /* 0x004368000c1e1b00 */
[----:B---3--:R1:W5:Y:S02]  /*0ad0*/  LDG.E.64 R4, desc[UR6][R14.64+0x10] ;  /* 0x000010060e047981 */ /* 0x008364000c1e1b00 */
.L_x_9:
[----:B------:R-:W-:Y:S05]  /*0ae0*/  BSYNC.RECONVERGENT B0 ;  /* 0x0000000000007941 */ /* 0x000fea0003800200 */
.L_x_8:
[----:B------:R-:W2:Y:S04]  /*0af0*/  LDG.E.64 R18, desc[UR6][R10.64+0x8] ;  /* 0x000008060a127981 */ /* 0x000ea8000c1e1b00 */
[----:B------:R-:W3:Y:S04]  /*0b00*/  LDG.E.64 R2, desc[UR6][R10.64] ;  /* 0x000000060a027981 */ /* 0x000ee8000c1e1b00 */
[----:B------:R-:W4:Y:S01]  /*0b10*/  LDG.E.64 R20, desc[UR6][R10.64+0x10] ;  /* 0x000010060a147981 */ /* 0x000f22000c1e1b00 */
[----:B------:R-:W-:Y:S01]  /*0b20*/  MOV R22, 0x0 ;  /* 0x0000000000167802 */ /* 0x000fe20000000f00 */
[----:B------:R-:W-:Y:S01]  /*0b30*/  IMAD.MOV.U32 R23, RZ, RZ, 0x3fd80000 ;  /* 0x3fd80000ff177424 */ /* 0x000fe200078e00ff */
[----:B------:R-:W-:Y:S01]  /*0b40*/  BSSY.RECONVERGENT B0, `(.L_x_12) ;  /* 0x000001e000007945 */ /* 0x000fe20003800200 */
[----:B--2--5:R-:W-:-:S02]  /*0b50*/  DADD R18, R8, -R18 ;  /* 0x0000000008127229 */ /* 0x024fc40000000812 */
[----:B---3--:R-:W-:-:S06]  /*0b60*/  DADD R2, R6, -R2 ;  /* 0x0000000006027229 */ /* 0x008fcc0000000802 */
[----:B------:R-:W-:Y:S02]  /*0b70*/  DMUL R18, R18, R18 ;  /* 0x0000001212127228 */ /* 0x000fe40000000000 */
[----:B----4-:R-:W-:-:S06]  /*0b80*/  DADD R20, R4, -R20 ;  /* 0x0000000004147229 */ /* 0x010fcc0000000814 */
[----:B------:R-:W-:-:S08]  /*0b90*/  DFMA R2, R2, R2, R18 ;  /* 0x000000020202722b */ /* 0x000fd00000000012 */
[----:B------:R-:W-:-:S06]  /*0ba0*/  DFMA R2, R20, R20, R2 ;  /* 0x000000141402722b */ /* 0x000fcc0000000002 */
[----:B------:R-:W2:Y:S04]  /*0bb0*/  MUFU.RSQ64H R21, R3 ;  /* 0x0000000300157308 */ /* 0x000ea80000001c00 */
[----:B------:R-:W-:-:S05]  /*0bc0*/  VIADD R20, R3, 0xfcb00000 ;  /* 0xfcb0000003147836 */ /* 0x000fca0000000000 */
[----:B------:R-:W-:Y:S01]  /*0bd0*/  ISETP.GE.U32.AND P0, PT, R20, 0x7ca00000, PT ;  /* 0x7ca000001400780c */ /* 0x000fe20003f06070 */
[----:B--2---:R-:W-:-:S08]  /*0be0*/  DMUL R18, R20, R20 ;  /* 0x0000001414127228 */ /* 0x004fd00000000000 */
        /* <DEDUP_REMOVED lines=10> */
[----:B------:R-:W-:Y:S01]  /*0c90*/  MOV R21, R25 ;  /* 0x0000001900157202 */ /* 0x000fe20000000f00 */
[----:B------:R-:W-:Y:S01]  /*0ca0*/  IMAD.MOV.U32 R22, RZ, RZ, R20 ;  /* 0x000000ffff167224 */ /* 0x000fe200078e0014 */
[----:B------:R-:W-:Y:S01]  /*0cb0*/  MOV R0, R26 ;  /* 0x0000001a00007202 */ /* 0x000fe20000000f00 */
[----:B------:R-:W-:Y:S01]  /*0cc0*/  IMAD.MOV.U32 R16, RZ, RZ, R28 ;  /* 0x000000ffff107224 */ /* 0x000fe200078e001c */
[----:B------:R-:W-:Y:S01]  /*0cd0*/  MOV R20, 0xd20 ;  /* 0x00000d2000147802 */ /* 0x000fe20000000f00 */
[----:B------:R-:W-:Y:S02]  /*0ce0*/  IMAD.MOV.U32 R19, RZ, RZ, R29 ;  /* 0x000000ffff137224 */ /* 0x000fe400078e001d */
[----:B------:R-:W-:Y:S02]  /*0cf0*/  IMAD.MOV.U32 R18, RZ, RZ, R24 ;  /* 0x000000ffff127224 */ /* 0x000fe400078e0018 */
[----:B------:R-:W-:-:S07]  /*0d00*/  IMAD.MOV.U32 R25, RZ, RZ, R23 ;  /* 0x000000ffff197224 */ /* 0x000fce00078e0017 */
[----:B01----:R-:W-:Y:S05]  /*0d10*/  CALL.REL.NOINC `($__internal_1_$__cuda_sm20_dsqrt_rn_f64_mediumpath_v1) ;  /* 0x0000000c00407944 */ /* 0x003fea0003c00000 */
.L_x_13:
[----:B------:R-:W-:Y:S05]  /*0d20*/  BSYNC.RECONVERGENT B0 ;  /* 0x0000000000007941 */ /* 0x000fea0003800200 */
.L_x_12:
[----:B------:R-:W-:Y:S01]  /*0d30*/  DSETP.GEU.AND P0, PT, R18, 3, PT ;  /* 0x400800001200742a */ /* 0x000fe20003f0e000 */
[----:B------:R-:W-:-:S13]  /*0d40*/  BSSY.RECONVERGENT B0, `(.L_x_14) ;  /* 0x0000025000007945 */ /* 0x000fda0003800200 */
[----:B------:R-:W-:Y:S05]  /*0d50*/  @P0 BRA `(.L_x_15) ;  /* 0x00000000008c0947 */ /* 0x000fea0003800000 */
[----:B------:R-:W2:Y:S01]  /*0d60*/  MUFU.RCP64H R3, -9 ;  /* 0xc022000000037908 */ /* 0x000ea20000001800 */
[----:B------:R-:W-:Y:S01]  /*0d70*/  IMAD.MOV.U32 R20, RZ, RZ, 0x0 ;  /* 0x00000000ff147424 */ /* 0x000fe200078e00ff */
[----:B------:R-:W-:Y:S01]  /*0d80*/  MOV R21, 0x40220000 ;  /* 0x4022000000157802 */ /* 0x000fe20000000f00 */
[----:B------:R-:W-:Y:S01]  /*0d90*/  IMAD.MOV.U32 R2, RZ, RZ, 0x1 ;  /* 0x00000001ff027424 */ /* 0x000fe200078e00ff */
[----:B------:R-:W-:Y:S05]  /*0da0*/  BSSY.RECONVERGENT B1, `(.L_x_16) ;  /* 0x0000012000017945 */ /* 0x000fea0003800200 */
[----:B--2---:R-:W-:-:S08]  /*0db0*/  DFMA R22, R2, R20, 1 ;  /* 0x3ff000000216742b */ /* 0x004fd00000000014 */
        /* <DEDUP_REMOVED lines=13> */
[----:B01----:R-:W-:Y:S05]  /*0e90*/  CALL.REL.NOINC `($__internal_0_$__cuda_sm20_div_rn_f64_full) ;  /* 0x00000004006c7944 */ /* 0x003fea0003c00000 */
[----:B------:R-:W-:Y:S02]  /*0ea0*/  IMAD.MOV.U32 R2, RZ, RZ, R22 ;  /* 0x000000ffff027224 */ /* 0x000fe400078e0016 */
[----:B------:R-:W-:-:S07]  /*0eb0*/  IMAD.MOV.U32 R3, RZ, RZ, R23 ;  /* 0x000000ffff037224 */ /* 0x000fce00078e0017 */
.L_x_17:
[----:B------:R-:W-:Y:S05]  /*0ec0*/  BSYNC.RECONVERGENT B1 ;  /* 0x0000000000017941 */ /* 0x000fea0003800200 */
.L_x_16:
        /* <DEDUP_REMOVED lines=9> */
[----:B--2---:R2:W5:Y:S04]  /*0f60*/  LDG.E.64 R6, desc[UR6][R14.64] ;  /* 0x000000060e067981 */ /* 0x004568000c1e1b00 */
[----:B---3--:R2:W5:Y:S04]  /*0f70*/  LDG.E.64 R8, desc[UR6][R14.64+0x8] ;  /* 0x000008060e087981 */ /* 0x008568000c1e1b00 */
[----:B----4-:R2:W5:Y:S02]  /*0f80*/  LDG.E.64 R4, desc[UR6][R14.64+0x10] ;  /* 0x000010060e047981 */ /* 0x010564000c1e1b00 */
.L_x_15:
[----:B------:R-:W-:Y:S05]  /*0f90*/  BSYNC.RECONVERGENT B0 ;  /* 0x0000000000007941 */ /* 0x000fea0003800200 */
.L_x_14:
[----:B------:R-:W3:Y:S04]  /*0fa0*/  LDG.E.64 R18, desc[UR6][R10.64+0x20] ;  /* 0x000020060a127981 */ /* 0x000ee8000c1e1b00 */
[----:B------:R-:W4:Y:S04]  /*0fb0*/  LDG.E.64 R2, desc[UR6][R10.64+0x18] ;  /* 0x000018060a027981 */ /* 0x000f28000c1e1b00 */
[----:B------:R-:W2:Y:S01]  /*0fc0*/  LDG.E.64 R20, desc[UR6][R10.64+0x28] ;  /* 0x000028060a147981 */ /* 0x000ea2000c1e1b00 */
[----:B------:R-:W-:Y:S01]  /*0fd0*/  IMAD.MOV.U32 R22, RZ, RZ, 0x0 ;  /* 0x00000000ff167424 */ /* 0x000fe200078e00ff */
[----:B------:R-:W-:Y:S01]  /*0fe0*/  BSSY.RECONVERGENT B0, `(.L_x_18) ;  /* 0x000001f000007945 */ /* 0x000fe20003800200 */
[----:B------:R-:W-:Y:S01]  /*0ff0*/  IMAD.MOV.U32 R23, RZ, RZ, 0x3fd80000 ;  /* 0x3fd80000ff177424 */ /* 0x000fe200078e00ff */
[----:B---3-5:R-:W-:-:S02]  /*1000*/  DADD R18, -R18, R8 ;  /* 0x0000000012127229 */ /* 0x028fc40000000108 */
[----:B----4-:R-:W-:-:S06]  /*1010*/  DADD R2, -R2, R6 ;  /* 0x0000000002027229 */ /* 0x010fcc0000000106 */
[----:B------:R-:W-:Y:S02]  /*1020*/  DMUL R18, R18, R18 ;  /* 0x0000001212127228 */ /* 0x000fe40000000000 */
[----:B--2---:R-:W-:-:S06]  /*1030*/  DADD R20, -R20, R4 ;  /* 0x0000000014147229 */ /* 0x004fcc0000000104 */
[----:B------:R-:W-:-:S08]  /*1040*/  DFMA R2, R2, R2, R18 ;  /* 0x000000020202722b */ /* 0x000fd00000000012 */
[----:B------:R-:W-:-:S06]  /*1050*/  DFMA R2, R20, R20, R2 ;  /* 0x000000141402722b */ /* 0x000fcc0000000002 */
[----:B------:R-:W2:Y:S04]  /*1060*/  MUFU.RSQ64H R21, R3 ;  /* 0x0000000300157308 */ /* 0x000ea80000001c00 */
[----:B------:R-:W-:-:S04]  /*1070*/  IADD3 R20, PT, PT, R3, -0x3500000, RZ ;  /* 0xfcb0000003147810 */ /* 0x000fc80007ffe0ff */
[----:B------:R-:W-:Y:S02]  /*1080*/  ISETP.GE.U32.AND P0, PT, R20, 0x7ca00000, PT ;  /* 0x7ca000001400780c */ /* 0x000fe40003f06070 */
[----:B--2---:R-:W-:-:S08]  /*1090*/  DMUL R18, R20, R20 ;  /* 0x0000001414127228 */ /* 0x004fd00000000000 */
[----:B------:R-:W-:-:S08]  /*10a0*/  DFMA R18, R2, -R18, 1 ;  /* 0x3ff000000212742b */ /* 0x000fd00000000812 */
[----:B------:R-:W-:Y:S02]  /*10b0*/  DFMA R22, R18, R22, 0.5 ;  /* 0x3fe000001216742b */ /* 0x000fe40000000016 */
[----:B------:R-:W-:-:S08]  /*10c0*/  DMUL R18, R20, R18 ;  /* 0x0000001214127228 */ /* 0x000fd00000000000 */
[----:B------:R-:W-:-:S08]  /*10d0*/  DFMA R26, R22, R18, R20 ;  /* 0x00000012161a722b */ /* 0x000fd00000000014 */
[----:B------:R-:W-:Y:S02]  /*10e0*/  DMUL R24, R2, R26 ;  /* 0x0000001a02187228 */ /* 0x000fe40000000000 */
[----:B------:R-:W-:Y:S01]  /*10f0*/  VIADD R23, R27, 0xfff00000 ;  /* 0xfff000001b177836 */ /* 0x000fe20000000000 */
[----:B------:R-:W-:-:S05]  /*1100*/  MOV R22, R26 ;  /* 0x0000001a00167202 */ /* 0x000fca0000000f00 */
[----:B------:R-:W-:-:S08]  /*1110*/  DFMA R28, R24, -R24, R2 ;  /* 0x80000018181c722b */ /* 0x000fd00000000002 */
[----:B------:R-:W-:Y:S01]  /*1120*/  DFMA R18, R28, R22, R24 ;  /* 0x000000161c12722b */ /* 0x000fe20000000018 */
[----:B------:R-:W-:Y:S10]  /*1130*/  @!P0 BRA `(.L_x_19) ;  /* 0x0000000000248947 */ /* 0x000ff40003800000 */
[----:B------:R-:W-:Y:S01]  /*1140*/  IMAD.MOV.U32 R21, RZ, RZ, R25 ;  /* 0x000000ffff157224 */ /* 0x000fe200078e0019 */
[----:B------:R-:W-:Y:S01]  /*1150*/  MOV R18, R24 ;  /* 0x0000001800127202 */ /* 0x000fe20000000f00 */
[----:B------:R-:W-:Y:S01]  /*1160*/  IMAD.MOV.U32 R22, RZ, RZ, R20 ;  /* 0x000000ffff167224 */ /* 0x000fe200078e0014 */
[----:B------:R-:W-:Y:S01]  /*1170*/  MOV R20, 0x11d0 ;  /* 0x000011d000147802 */ /* 0x000fe20000000f00 */
[----:B------:R-:W-:Y:S02]  /*1180*/  IMAD.MOV.U32 R0, RZ, RZ, R26 ;  /* 0x000000ffff007224 */ /* 0x000fe400078e001a */
[----:B------:R-:W-:Y:S02]  /*1190*/  IMAD.MOV.U32 R16, RZ, RZ, R28 ;  /* 0x000000ffff107224 */ /* 0x000fe400078e001c */
[----:B------:R-:W-:Y:S02]  /*11a0*/  IMAD.MOV.U32 R19, RZ, RZ, R29 ;  /* 0x000000ffff137224 */ /* 0x000fe400078e001d */
[----:B------:R-:W-:-:S07]  /*11b0*/  IMAD.MOV.U32 R25, RZ, RZ, R23 ;  /* 0x000000ffff197224 */ /* 0x000fce00078e0017 */
[----:B01----:R-:W-:Y:S05]  /*11c0*/  CALL.REL.NOINC `($__internal_1_$__cuda_sm20_dsqrt_rn_f64_mediumpath_v1) ;  /* 0x0000000800147944 */ /* 0x003fea0003c00000 */
.L_x_19:
[----:B------:R-:W-:Y:S05]  /*11d0*/  BSYNC.RECONVERGENT B0 ;  /* 0x0000000000007941 */ /* 0x000fea0003800200 */
.L_x_18:
[----:B------:R-:W-:Y:S01]  /*11e0*/  DSETP.GEU.AND P0, PT, R18, 3, PT ;  /* 0x400800001200742a */ /* 0x000fe20003f0e000 */
[----:B------:R-:W-:-:S13]  /*11f0*/  BSSY.RECONVERGENT B0, `(.L_x_20) ;  /* 0x0000021000007945 */ /* 0x000fda0003800200 */
[----:B------:R-:W-:Y:S05]  /*1200*/  @P0 BRA `(.L_x_21) ;  /* 0x00000000007c0947 */ /* 0x000fea0003800000 */
[----:B------:R-:W2:Y:S01]  /*1210*/  MUFU.RCP64H R3, -9 ;  /* 0xc022000000037908 */ /* 0x000ea20000001800 */
[----:B------:R-:W-:Y:S01]  /*1220*/  MOV R20, 0x0 ;  /* 0x0000000000147802 */ /* 0x000fe20000000f00 */
[----:B------:R-:W-:Y:S01]  /*1230*/  IMAD.MOV.U32 R21, RZ, RZ, 0x40220000 ;  /* 0x40220000ff157424 */ /* 0x000fe200078e00ff */
[----:B------:R-:W-:Y:S01]  /*1240*/  BSSY.RECONVERGENT B1, `(.L_x_22) ;  /* 0x0000013000017945 */ /* 0x000fe20003800200 */
[----:B------:R-:W-:-:S06]  /*1250*/  IMAD.MOV.U32 R2, RZ, RZ, 0x1 ;  /* 0x00000001ff027424 */ /* 0x000fcc00078e00ff */
        /* <DEDUP_REMOVED lines=15> */
[----:B------:R-:W-:Y:S01]  /*1350*/  IMAD.MOV.U32 R2, RZ, RZ, R22 ;  /* 0x000000ffff027224 */ /* 0x000fe200078e0016 */
[----:B------:R-:W-:-:S07]  /*1360*/  MOV R3, R23 ;  /* 0x0000001700037202 */ /* 0x000fce0000000f00 */
.L_x_23:
[----:B------:R-:W-:Y:S05]  /*1370*/  BSYNC.RECONVERGENT B1 ;  /* 0x0000000000017941 */ /* 0x000fea0003800200 */
.L_x_22:
[----:B------:R-:W-:Y:S01]  /*1380*/  DADD R2, R2, 1 ;  /* 0x3ff0000002027429 */ /* 0x000fe20000000000 */
[----:B------:R-:W-:Y:S01]  /*1390*/  UMOV UR8, 0x47ae147b ;  /* 0x47ae147b00087882 */ /* 0x000fe20000000000 */
[----:B------:R-:W-:-:S06]  /*13a0*/  UMOV UR9, 0x3f847ae1 ;  /* 0x3f847ae100097882 */ /* 0x000fcc0000000000 */
[----:B------:R-:W-:-:S08]  /*13b0*/  DMUL R2, R2, R2 ;  /* 0x0000000202027228 */ /* 0x000fd00000000000 */
[----:B------:R-:W-:-:S14]  /*13c0*/  DSETP.GEU.AND P0, PT, R2, UR8, PT ;  /* 0x0000000802007e2a */ /* 0x000fdc000bf0e000 */
[----:B------:R2:W-:Y:S04]  /*13d0*/  @!P0 STG.E.64 desc[UR6][R12.64], R6 ;  /* 0x000000060c008986 */ /* 0x0005e8000c101b06 */
[----:B------:R2:W-:Y:S04]  /*13e0*/  @!P0 STG.E.64 desc[UR6][R12.64+0x8], R8 ;  /* 0x000008080c008986 */ /* 0x0005e8000c101b06 */
[----:B------:R2:W-:Y:S02]  /*13f0*/  @!P0 STG.E.64 desc[UR6][R12.64+0x10], R4 ;  /* 0x000010040c008986 */ /* 0x0005e4000c101b06 */
.L_x_21:
[----:B------:R-:W-:Y:S05]  /*1400*/  BSYNC.RECONVERGENT B0 ;  /* 0x0000000000007941 */ /* 0x000fea0003800200 */
.L_x_20:
[----:B------:R-:W-:-:S05]  /*1410*/  IADD3 R10, P0, PT, R10, 0x60, RZ ;  /* 0x000000600a0a7810 */ /* 0x000fca0007f1e0ff */
[----:B------:R-:W-:Y:S01]  /*1420*/  IMAD.X R11, RZ, RZ, R11, P0 ;  /* 0x000000ffff0b7224 */ /* 0x000fe200000e060b */
[----:B------:R-:W-:Y:S07]  /*1430*/  BRA.U UP0, `(.L_x_24) ;  /* 0xffffffed00307547 */ /* 0x000fee000b83ffff */
[----:B------:R-:W-:Y:S05]  /*1440*/  EXIT ;  /* 0x000000000000794d */ /* 0x000fea0003800000 */
        .weak           $__internal_0_$__cuda_sm20_div_rn_f64_full
        .type           $__internal_0_$__cuda_sm20_div_rn_f64_full,@function
        .size           $__internal_0_$__cuda_sm20_div_rn_f64_full,($__internal_1_$__cuda_sm20_dsqrt_rn_f64_mediumpath_v1 - $__internal_0_$__cuda_sm20_div_rn_f64_full)
$__internal_0_$__cuda_sm20_div_rn_f64_full:
[C---:B------:R-:W-:Y:S01]  /*1450*/  FSETP.GEU.AND P0, PT, |R17|.reuse, 1.469367938527859385e-39, PT ;  /* 0x001000001100780b */ /* 0x040fe20003f0e200 */
[----:B------:R-:W-:Y:S01]  /*1460*/  IMAD.U32 R16, RZ, RZ, UR5 ;  /* 0x00000005ff107e24 */ /* 0x000fe2000f8e00ff */
[----:B------:R-:W-:Y:S01]  /*1470*/  LOP3.LUT R2, R17, 0x800fffff, RZ, 0xc0, !PT ;  /* 0x800fffff11027812 */ /* 0x000fe200078ec0ff */
[----:B------:R-:W-:Y:S01]  /*1480*/  IMAD.U32 R18, RZ, RZ, UR5 ;  /* 0x00000005ff127e24 */ /* 0x000fe2000f8e00ff */
[C---:B------:R-:W-:Y:S01]  /*1490*/  FSETP.GEU.AND P2, PT, |R21|.reuse, 1.469367938527859385e-39, PT ;  /* 0x001000001500780b */ /* 0x040fe20003f4e200 */
[----:B------:R-:W-:Y:S01]  /*14a0*/  BSSY.RECONVERGENT B2, `(.L_x_25) ;  /* 0x0000054000027945 */ /* 0x000fe20003800200 */
[----:B------:R-:W-:Y:S02]  /*14b0*/  LOP3.LUT R19, R2, 0x3ff00000, RZ, 0xfc, !PT ;  /* 0x3ff0000002137812 */ /* 0x000fe400078efcff */
[----:B------:R-:W-:Y:S02]  /*14c0*/  MOV R24, 0x1 ;  /* 0x0000000100187802 */ /* 0x000fe40000000f00 */
[----:B------:R-:W-:-:S02]  /*14d0*/  LOP3.LUT R23, R21, 0x7ff00000, RZ, 0xc0, !PT ;  /* 0x7ff0000015177812 */ /* 0x000fc400078ec0ff */
[----:B------:R-:W-:Y:S01]  /*14e0*/  LOP3.LUT R28, R17, 0x7ff00000, RZ, 0xc0, !PT ;  /* 0x7ff00000111c7812 */ /* 0x000fe200078ec0ff */
[----:B------:R-:W-:-:S03]  /*14f0*/  @!P0 DMUL R18, R16, 8.98846567431157953865e+307 ;  /* 0x7fe0000010128828 */ /* 0x000fc60000000000 */
[----:B------:R-:W-:Y:S02]  /*1500*/  ISETP.GE.U32.AND P1, PT, R23, R28, PT ;  /* 0x0000001c1700720c */ /* 0x000fe40003f26070 */
[----:B------:R-:W-:Y:S01]  /*1510*/  @!P2 LOP3.LUT R22, R17, 0x7ff00000, RZ, 0xc0, !PT ;  /* 0x7ff000001116a812 */ /* 0x000fe200078ec0ff */
[----:B------:R-:W0:Y:S03]  /*1520*/  MUFU.RCP64H R25, R19 ;  /* 0x0000001300197308 */ /* 0x000e260000001800 */
[----:B------:R-:W-:Y:S01]  /*1530*/  @!P2 ISETP.GE.U32.AND P3, PT, R23, R22, PT ;  /* 0x000000161700a20c */ /* 0x000fe20003f66070 */
[----:B------:R-:W-:-:S05]  /*1540*/  IMAD.MOV.U32 R22, RZ, RZ, 0x1ca00000 ;  /* 0x1ca00000ff167424 */ /* 0x000fca00078e00ff */
[----:B------:R-:W-:-:S04]  /*1550*/  @!P2 SEL R27, R22, 0x63400000, !P3 ;  /* 0x63400000161ba807 */ /* 0x000fc80005800000 */
[----:B------:R-:W-:Y:S01]  /*1560*/  @!P2 LOP3.LUT R30, R27, 0x80000000, R21, 0xf8, !PT ;  /* 0x800000001b1ea812 */ /* 0x000fe200078ef815 */
[----:B0-----:R-:W-:-:S03]  /*1570*/  DFMA R2, R24, -R18, 1 ;  /* 0x3ff000001802742b */ /* 0x001fc60000000812 */
[----:B------:R-:W-:Y:S01]  /*1580*/  @!P2 LOP3.LUT R31, R30, 0x100000, RZ, 0xfc, !PT ;  /* 0x001000001e1fa812 */ /* 0x000fe200078efcff */
[----:B------:R-:W-:-:S04]  /*1590*/  @!P2 IMAD.MOV.U32 R30, RZ, RZ, RZ ;  /* 0x000000ffff1ea224 */ /* 0x000fc800078e00ff */
[----:B------:R-:W-:-:S08]  /*15a0*/  DFMA R2, R2, R2, R2 ;  /* 0x000000020202722b */ /* 0x000fd00000000002 */
[----:B------:R-:W-:Y:S01]  /*15b0*/  DFMA R24, R24, R2, R24 ;  /* 0x000000021818722b */ /* 0x000fe20000000018 */
[----:B------:R-:W-:Y:S01]  /*15c0*/  SEL R3, R22, 0x63400000, !P1 ;  /* 0x6340000016037807 */ /* 0x000fe20004800000 */
[----:B------:R-:W-:-:S03]  /*15d0*/  IMAD.MOV.U32 R2, RZ, RZ, R20 ;  /* 0x000000ffff027224 */ /* 0x000fc600078e0014 */
[----:B------:R-:W-:-:S03]  /*15e0*/  LOP3.LUT R3, R3, 0x800fffff, R21, 0xf8, !PT ;  /* 0x800fffff03037812 */ /* 0x000fc600078ef815 */
[----:B------:R-:W-:-:S03]  /*15f0*/  DFMA R26, R24, -R18, 1 ;  /* 0x3ff00000181a742b */ /* 0x000fc60000000812 */
[----:B------:R-:W-:Y:S01]  /*1600*/  @!P2 DFMA R2, R2, 2, -R30 ;  /* 0x400000000202a82b */ /* 0x000fe2000000081e */
[----:B------:R-:W-:Y:S01]  /*1610*/  MOV R30, R23 ;  /* 0x00000017001e7202 */ /* 0x000fe20000000f00 */
[----:B------:R-:W-:-:S03]  /*1620*/  IMAD.MOV.U32 R31, RZ, RZ, R28 ;  /* 0x000000ffff1f7224 */ /* 0x000fc600078e001c */
[----:B------:R-:W-:Y:S01]  /*1630*/  DFMA R24, R24, R26, R24 ;  /* 0x0000001a1818722b */ /* 0x000fe20000000018 */
[----:B------:R-:W-:-:S04]  /*1640*/  @!P0 LOP3.LUT R31, R19, 0x7ff00000, RZ, 0xc0, !PT ;  /* 0x7ff00000131f8812 */ /* 0x000fc800078ec0ff */
[----:B------:R-:W-:-:S03]  /*1650*/  @!P2 LOP3.LUT R30, R3, 0x7ff00000, RZ, 0xc0, !PT ;  /* 0x7ff00000031ea812 */ /* 0x000fc600078ec0ff */
[----:B------:R-:W-:Y:S02]  /*1660*/  DMUL R26, R24, R2 ;  /* 0x00000002181a7228 */ /* 0x000fe40000000000 */
[----:B------:R-:W-:-:S05]  /*1670*/  VIADD R32, R30, 0xffffffff ;  /* 0xffffffff1e207836 */ /* 0x000fca0000000000 */
[----:B------:R-:W-:Y:S01]  /*1680*/  ISETP.GT.U32.AND P0, PT, R32, 0x7feffffe, PT ;  /* 0x7feffffe2000780c */ /* 0x000fe20003f04070 */
[----:B------:R-:W-:Y:S01]  /*1690*/  VIADD R32, R31, 0xffffffff ;  /* 0xffffffff1f207836 */ /* 0x000fe20000000000 */
[----:B------:R-:W-:-:S04]  /*16a0*/  DFMA R28, R26, -R18, R2 ;  /* 0x800000121a1c722b */ /* 0x000fc80000000002 */
[----:B------:R-:W-:-:S04]  /*16b0*/  ISETP.GT.U32.OR P0, PT, R32, 0x7feffffe, P0 ;  /* 0x7feffffe2000780c */ /* 0x000fc80000704470 */
[----:B------:R-:W-:-:S09]  /*16c0*/  DFMA R24, R24, R28, R26 ;  /* 0x0000001c1818722b */ /* 0x000fd2000000001a */
[----:B------:R-:W-:Y:S05]  /*16d0*/  @P0 BRA `(.L_x_26) ;  /* 0x00000000006c0947 */ /* 0x000fea0003800000 */
[----:B------:R-:W-:-:S04]  /*16e0*/  LOP3.LUT R26, R17, 0x7ff00000, RZ, 0xc0, !PT ;  /* 0x7ff00000111a7812 */ /* 0x000fc800078ec0ff */
[CC--:B------:R-:W-:Y:S02]  /*16f0*/  VIADDMNMX R20, R23.reuse, -R26.reuse, 0xb9600000, !PT ;  /* 0xb960000017147446 */ /* 0x0c0fe4000780091a */
[----:B------:R-:W-:Y:S01]  /*1700*/  ISETP.GE.U32.AND P0, PT, R23, R26, PT ;  /* 0x0000001a1700720c */ /* 0x000fe20003f06070 */
[----:B------:R-:W-:Y:S01]  /*1710*/  IMAD.MOV.U32 R26, RZ, RZ, RZ ;  /* 0x000000ffff1a7224 */ /* 0x000fe200078e00ff */
[----:B------:R-:W-:Y:S02]  /*1720*/  VIMNMX R20, PT, PT, R20, 0x46a00000, PT ;  /* 0x46a0000014147848 */ /* 0x000fe40003fe0100 */
[----:B------:R-:W-:-:S04]  /*1730*/  SEL R21, R22, 0x63400000, !P0 ;  /* 0x6340000016157807 */ /* 0x000fc80004000000 */
[----:B------:R-:W-:-:S05]  /*1740*/  IADD3 R20, PT, PT, -R21, R20, RZ ;  /* 0x0000001415147210 */ /* 0x000fca0007ffe1ff */
[----:B------:R-:W-:-:S06]  /*1750*/  VIADD R27, R20, 0x7fe00000 ;  /* 0x7fe00000141b7836 */ /* 0x000fcc0000000000 */
[----:B------:R-:W-:-:S10]  /*1760*/  DMUL R22, R24, R26 ;  /* 0x0000001a18167228 */ /* 0x000fd40000000000 */
[----:B------:R-:W-:-:S13]  /*1770*/  FSETP.GTU.AND P0, PT, |R23|, 1.469367938527859385e-39, PT ;  /* 0x001000001700780b */ /* 0x000fda0003f0c200 */
[----:B------:R-:W-:Y:S05]  /*1780*/  @P0 BRA `(.L_x_27) ;  /* 0x0000000000940947 */ /* 0x000fea0003800000 */
[----:B------:R-:W-:Y:S01]  /*1790*/  DFMA R2, R24, -R18, R2 ;  /* 0x800000121802722b */ /* 0x000fe20000000002 */
[----:B------:R-:W-:-:S09]  /*17a0*/  IMAD.MOV.U32 R26, RZ, RZ, RZ ;  /* 0x000000ffff1a7224 */ /* 0x000fd200078e00ff */
[C---:B------:R-:W-:Y:S02]  /*17b0*/  FSETP.NEU.AND P0, PT, R3.reuse, RZ, PT ;  /* 0x000000ff0300720b */ /* 0x040fe40003f0d000 */
[----:B------:R-:W-:-:S04]  /*17c0*/  LOP3.LUT R19, R3, 0x80000000, R17, 0x48, !PT ;  /* 0x8000000003137812 */ /* 0x000fc800078e4811 */
[----:B------:R-:W-:-:S07]  /*17d0*/  LOP3.LUT R27, R19, R27, RZ, 0xfc, !PT ;  /* 0x0000001b131b7212 */ /* 0x000fce00078efcff */
[----:B------:R-:W-:Y:S05]  /*17e0*/  @!P0 BRA `(.L_x_27) ;  /* 0x00000000007c8947 */ /* 0x000fea0003800000 */
[----:B------:R-:W-:Y:S01]  /*17f0*/  IADD3 R3, PT, PT, -R20, RZ, RZ ;  /* 0x000000ff14037210 */ /* 0x000fe20007ffe1ff */
[----:B------:R-:W-:-:S06]  /*1800*/  IMAD.MOV.U32 R2, RZ, RZ, RZ ;  /* 0x000000ffff027224 */ /* 0x000fcc00078e00ff */
[----:B------:R-:W-:Y:S02]  /*1810*/  DFMA R2, R22, -R2, R24 ;  /* 0x800000021602722b */ /* 0x000fe40000000018 */
[----:B------:R-:W-:-:S04]  /*1820*/  DMUL.RP R24, R24, R26 ;  /* 0x0000001a18187228 */ /* 0x000fc80000008000 */
[----:B------:R-:W-:-:S04]  /*1830*/  IADD3 R2, PT, PT, -R20, -0x43300000, RZ ;  /* 0xbcd0000014027810 */ /* 0x000fc80007ffe1ff */
[----:B------:R-:W-:Y:S02]  /*1840*/  FSETP.NEU.AND P0, PT, |R3|, R2, PT ;  /* 0x000000020300720b */ /* 0x000fe40003f0d200 */
[----:B------:R-:W-:Y:S02]  /*1850*/  LOP3.LUT R19, R25, R19, RZ, 0x3c, !PT ;  /* 0x0000001319137212 */ /* 0x000fe400078e3cff */
[----:B------:R-:W-:Y:S02]  /*1860*/  FSEL R22, R24, R22, !P0 ;  /* 0x0000001618167208 */ /* 0x000fe40004000000 */
[----:B------:R-:W-:Y:S01]  /*1870*/  FSEL R23, R19, R23, !P0 ;  /* 0x0000001713177208 */ /* 0x000fe20004000000 */
[----:B------:R-:W-:Y:S06]  /*1880*/  BRA `(.L_x_27) ;  /* 0x0000000000547947 */ /* 0x000fec0003800000 */
.L_x_26:
[----:B------:R-:W-:-:S14]  /*1890*/  DSETP.NAN.AND P0, PT, R20, R20, PT ;  /* 0x000000141400722a */ /* 0x000fdc0003f08000 */
[----:B------:R-:W-:Y:S05]  /*18a0*/  @P0 BRA `(.L_x_28) ;  /* 0x0000000000440947 */ /* 0x000fea0003800000 */
[----:B------:R-:W-:-:S14]  /*18b0*/  DSETP.NAN.AND P0, PT, R16, R16, PT ;  /* 0x000000101000722a */ /* 0x000fdc0003f08000 */
[----:B------:R-:W-:Y:S05]  /*18c0*/  @P0 BRA `(.L_x_29) ;  /* 0x0000000000300947 */ /* 0x000fea0003800000 */
[----:B------:R-:W-:Y:S01]  /*18d0*/  ISETP.NE.AND P0, PT, R30, R31, PT ;  /* 0x0000001f1e00720c */ /* 0x000fe20003f05270 */
[----:B------:R-:W-:Y:S02]  /*18e0*/  IMAD.MOV.U32 R22, RZ, RZ, 0x0 ;  /* 0x00000000ff167424 */ /* 0x000fe400078e00ff */
[----:B------:R-:W-:-:S10]  /*18f0*/  IMAD.MOV.U32 R23, RZ, RZ, -0x80000 ;  /* 0xfff80000ff177424 */ /* 0x000fd400078e00ff */
[----:B------:R-:W-:Y:S05]  /*1900*/  @!P0 BRA `(.L_x_27) ;  /* 0x0000000000348947 */ /* 0x000fea0003800000 */
[----:B------:R-:W-:Y:S02]  /*1910*/  ISETP.NE.AND P0, PT, R30, 0x7ff00000, PT ;  /* 0x7ff000001e00780c */ /* 0x000fe40003f05270 */
[----:B------:R-:W-:Y:S02]  /*1920*/  LOP3.LUT R23, R21, 0x80000000, R17, 0x48, !PT ;  /* 0x8000000015177812 */ /* 0x000fe400078e4811 */
[----:B------:R-:W-:-:S13]  /*1930*/  ISETP.EQ.OR P0, PT, R31, RZ, !P0 ;  /* 0x000000ff1f00720c */ /* 0x000fda0004702670 */
[----:B------:R-:W-:Y:S02]  /*1940*/  @P0 LOP3.LUT R2, R23, 0x7ff00000, RZ, 0xfc, !PT ;  /* 0x7ff0000017020812 */ /* 0x000fe400078efcff */
[----:B------:R-:W-:Y:S01]  /*1950*/  @!P0 MOV R22, RZ ;  /* 0x000000ff00168202 */ /* 0x000fe20000000f00 */
[----:B------:R-:W-:Y:S02]  /*1960*/  @P0 IMAD.MOV.U32 R22, RZ, RZ, RZ ;  /* 0x000000ffff160224 */ /* 0x000fe400078e00ff */
[----:B------:R-:W-:Y:S01]  /*1970*/  @P0 IMAD.MOV.U32 R23, RZ, RZ, R2 ;  /* 0x000000ffff170224 */ /* 0x000fe200078e0002 */
[----:B------:R-:W-:Y:S06]  /*1980*/  BRA `(.L_x_27) ;  /* 0x0000000000147947 */ /* 0x000fec0003800000 */
.L_x_29:
[----:B------:R-:W-:Y:S01]  /*1990*/  LOP3.LUT R23, R17, 0x80000, RZ, 0xfc, !PT ;  /* 0x0008000011177812 */ /* 0x000fe200078efcff */
[----:B------:R-:W-:Y:S01]  /*19a0*/  IMAD.MOV.U32 R22, RZ, RZ, R16 ;  /* 0x000000ffff167224 */ /* 0x000fe200078e0010 */
[----:B------:R-:W-:Y:S06]  /*19b0*/  BRA `(.L_x_27) ;  /* 0x0000000000087947 */ /* 0x000fec0003800000 */
.L_x_28:
[----:B------:R-:W-:Y:S02]  /*19c0*/  LOP3.LUT R23, R21, 0x80000, RZ, 0xfc, !PT ;  /* 0x0008000015177812 */ /* 0x000fe400078efcff */
[----:B------:R-:W-:-:S07]  /*19d0*/  MOV R22, R20 ;  /* 0x0000001400167202 */ /* 0x000fce0000000f00 */
.L_x_27:
[----:B------:R-:W-:Y:S05]  /*19e0*/  BSYNC.RECONVERGENT B2 ;  /* 0x0000000000027941 */ /* 0x000fea0003800200 */
.L_x_25:
[----:B------:R-:W-:Y:S02]  /*19f0*/  IMAD.MOV.U32 R2, RZ, RZ, R0 ;  /* 0x000000ffff027224 */ /* 0x000fe400078e0000 */
[----:B------:R-:W-:-:S04]  /*1a00*/  IMAD.MOV.U32 R3, RZ, RZ, 0x0 ;  /* 0x00000000ff037424 */ /* 0x000fc800078e00ff */
[----:B------:R-:W-:Y:S05]  /*1a10*/  RET.REL.NODEC R2 `(_Z3addP7point3DS0_S0_) ;  /* 0xffffffe402787950 */ /* 0x000fea0003c3ffff */
        .weak           $__internal_1_$__cuda_sm20_dsqrt_rn_f64_mediumpath_v1
        .type           $__internal_1_$__cuda_sm20_dsqrt_rn_f64_mediumpath_v1,@function
        .size           $__internal_1_$__cuda_sm20_dsqrt_rn_f64_mediumpath_v1,(.L_x_36 - $__internal_1_$__cuda_sm20_dsqrt_rn_f64_mediumpath_v1)
$__internal_1_$__cuda_sm20_dsqrt_rn_f64_mediumpath_v1:
[----:B------:R-:W-:Y:S01]  /*1a20*/  ISETP.GE.U32.AND P0, PT, R22, -0x3400000, PT ;  /* 0xfcc000001600780c */ /* 0x000fe20003f06070 */
[----:B------:R-:W-:Y:S01]  /*1a30*/  BSSY.RECONVERGENT B1, `(.L_x_30) ;  /* 0x0000027000017945 */ /* 0x000fe20003800200 */
[----:B------:R-:W-:Y:S01]  /*1a40*/  MOV R23, R19 ;  /* 0x0000001300177202 */ /* 0x000fe20000000f00 */
[----:B------:R-:W-:Y:S02]  /*1a50*/  IMAD.MOV.U32 R22, RZ, RZ, R16 ;  /* 0x000000ffff167224 */ /* 0x000fe400078e0010 */
[----:B------:R-:W-:Y:S02]  /*1a60*/  IMAD.MOV.U32 R24, RZ, RZ, R0 ;  /* 0x000000ffff187224 */ /* 0x000fe400078e0000 */
[----:B------:R-:W-:-:S06]  /*1a70*/  IMAD.MOV.U32 R19, RZ, RZ, R21 ;  /* 0x000000ffff137224 */ /* 0x000fcc00078e0015 */
[----:B------:R-:W-:Y:S05]  /*1a80*/  @!P0 BRA `(.L_x_31) ;  /* 0x0000000000208947 */ /* 0x000fea0003800000 */
[----:B------:R-:W-:-:S10]  /*1a90*/  DFMA.RM R18, R22, R24, R18 ;  /* 0x000000181612722b */ /* 0x000fd40000004012 */
[----:B------:R-:W-:-:S05]  /*1aa0*/  IADD3 R22, P0, PT, R18, 0x1, RZ ;  /* 0x0000000112167810 */ /* 0x000fca0007f1e0ff */
[----:B------:R-:W-:-:S06]  /*1ab0*/  IMAD.X R23, RZ, RZ, R19, P0 ;  /* 0x000000ffff177224 */ /* 0x000fcc00000e0613 */
[----:B------:R-:W-:-:S08]  /*1ac0*/  DFMA.RP R2, -R18, R22, R2 ;  /* 0x000000161202722b */ /* 0x000fd00000008102 */
[----:B------:R-:W-:-:S06]  /*1ad0*/  DSETP.GT.AND P0, PT, R2, RZ, PT ;  /* 0x000000ff0200722a */ /* 0x000fcc0003f04000 */
[----:B------:R-:W-:Y:S02]  /*1ae0*/  FSEL R18, R22, R18, P0 ;  /* 0x0000001216127208 */ /* 0x000fe40000000000 */
[----:B------:R-:W-:Y:S01]  /*1af0*/  FSEL R19, R23, R19, P0 ;  /* 0x0000001317137208 */ /* 0x000fe20000000000 */
[----:B------:R-:W-:Y:S06]  /*1b00*/  BRA `(.L_x_32) ;  /* 0x0000000000647947 */ /* 0x000fec0003800000 */
.L_x_31:
[----:B------:R-:W-:-:S14]  /*1b10*/  DSETP.NE.AND P0, PT, R2, RZ, PT ;  /* 0x000000ff0200722a */ /* 0x000fdc0003f05000 */
[----:B------:R-:W-:Y:S05]  /*1b20*/  @!P0 BRA `(.L_x_33) ;  /* 0x0000000000588947 */ /* 0x000fea0003800000 */
[----:B------:R-:W-:-:S13]  /*1b30*/  ISETP.GE.AND P0, PT, R3, RZ, PT ;  /* 0x000000ff0300720c */ /* 0x000fda0003f06270 */
[----:B------:R-:W-:Y:S01]  /*1b40*/  @!P0 MOV R18, 0x0 ;  /* 0x0000000000128802 */ /* 0x000fe20000000f00 */
[----:B------:R-:W-:Y:S01]  /*1b50*/  @!P0 IMAD.MOV.U32 R19, RZ, RZ, -0x80000 ;  /* 0xfff80000ff138424 */ /* 0x000fe200078e00ff */
[----:B------:R-:W-:Y:S06]  /*1b60*/  @!P0 BRA `(.L_x_32) ;  /* 0x00000000004c8947 */ /* 0x000fec0003800000 */
[----:B------:R-:W-:-:S13]  /*1b70*/  ISETP.GT.AND P0, PT, R3, 0x7fefffff, PT ;  /* 0x7fefffff0300780c */ /* 0x000fda0003f04270 */
[----:B------:R-:W-:Y:S05]  /*1b80*/  @P0 BRA `(.L_x_33) ;  /* 0x0000000000400947 */ /* 0x000fea0003800000 */
[----:B------:R-:W-:Y:S01]  /*1b90*/  DMUL R2, R2, 8.11296384146066816958e+31 ;  /* 0x4690000002027828 */ /* 0x000fe20000000000 */
[----:B------:R-:W-:Y:S01]  /*1ba0*/  IMAD.MOV.U32 R18, RZ, RZ, RZ ;  /* 0x000000ffff127224 */ /* 0x000fe200078e00ff */
[----:B------:R-:W-:Y:S01]  /*1bb0*/  MOV R24, 0x0 ;  /* 0x0000000000187802 */ /* 0x000fe20000000f00 */
[----:B------:R-:W-:-:S03]  /*1bc0*/  IMAD.MOV.U32 R25, RZ, RZ, 0x3fd80000 ;  /* 0x3fd80000ff197424 */ /* 0x000fc600078e00ff */
[----:B------:R-:W0:Y:S02]  /*1bd0*/  MUFU.RSQ64H R19, R3 ;  /* 0x0000000300137308 */ /* 0x000e240000001c00 */
[----:B0-----:R-:W-:-:S08]  /*1be0*/  DMUL R22, R18, R18 ;  /* 0x0000001212167228 */ /* 0x001fd00000000000 */
[----:B------:R-:W-:-:S08]  /*1bf0*/  DFMA R22, R2, -R22, 1 ;  /* 0x3ff000000216742b */ /* 0x000fd00000000816 */
[----:B------:R-:W-:Y:S02]  /*1c00*/  DFMA R24, R22, R24, 0.5 ;  /* 0x3fe000001618742b */ /* 0x000fe40000000018 */
[----:B------:R-:W-:-:S08]  /*1c10*/  DMUL R22, R18, R22 ;  /* 0x0000001612167228 */ /* 0x000fd00000000000 */
[----:B------:R-:W-:-:S08]  /*1c20*/  DFMA R22, R24, R22, R18 ;  /* 0x000000161816722b */ /* 0x000fd00000000012 */
[----:B------:R-:W-:Y:S02]  /*1c30*/  DMUL R18, R2, R22 ;  /* 0x0000001602127228 */ /* 0x000fe40000000000 */
[----:B------:R-:W-:-:S06]  /*1c40*/  VIADD R23, R23, 0xfff00000 ;  /* 0xfff0000017177836 */ /* 0x000fcc0000000000 */
[----:B------:R-:W-:-:S08]  /*1c50*/  DFMA R24, R18, -R18, R2 ;  /* 0x800000121218722b */ /* 0x000fd00000000002 */
[----:B------:R-:W-:-:S10]  /*1c60*/  DFMA R18, R22, R24, R18 ;  /* 0x000000181612722b */ /* 0x000fd40000000012 */
[----:B------:R-:W-:Y:S01]  /*1c70*/  IADD3 R19, PT, PT, R19, -0x3500000, RZ ;  /* 0xfcb0000013137810 */ /* 0x000fe20007ffe0ff */
[----:B------:R-:W-:Y:S06]  /*1c80*/  BRA `(.L_x_32) ;  /* 0x0000000000047947 */ /* 0x000fec0003800000 */
.L_x_33:
[----:B------:R-:W-:-:S11]  /*1c90*/  DADD R18, R2, R2 ;  /* 0x0000000002127229 */ /* 0x000fd60000000002 */
.L_x_32:
[----:B------:R-:W-:Y:S05]  /*1ca0*/  BSYNC.RECONVERGENT B1 ;  /* 0x0000000000017941 */ /* 0x000fea0003800200 */
.L_x_30:
[----:B------:R-:W-:-:S04]  /*1cb0*/  IMAD.MOV.U32 R21, RZ, RZ, 0x0 ;  /* 0x00000000ff157424 */ /* 0x000fc800078e00ff */
[----:B------:R-:W-:Y:S05]  /*1cc0*/  RET.REL.NODEC R20 `(_Z3addP7point3DS0_S0_) ;  /* 0xffffffe014cc7950 */ /* 0x000fea0003c3ffff */
.L_x_34:
[----:B------:R-:W-:-:S00]  /*1cd0*/  BRA `(.L_x_34) ;  /* 0xfffffffc00fc7947 */ /* 0x000fc0000383ffff */
[----:B------:R-:W-:-:S00]  /*1ce0*/  NOP ;  /* 0x0000000000007918 */ /* 0x000fc00000000000 */
        /* <DEDUP_REMOVED lines=9> */
.L_x_36:


//--------------------- .nv.shared.reserved.0     --------------------------
	.section	.nv.shared.reserved.0,"aw",@nobits
	.weak		__nv_reservedSMEM_offset_0_alias
	.size		__nv_reservedSMEM_offset_0_alias, 0, 64
	.other		__nv_reservedSMEM_offset_0_alias,@"STO_CUDA_RESERVED_SHARED STV_DEFAULT"
__nv_reservedSMEM_offset_0_alias:
	.zero		0
	.zero		64


//--------------------- .nv.constant0._Z3addP7point3DS0_S0_ --------------------------
	.section	.nv.constant0._Z3addP7point3DS0_S0_,"a",@progbits
	.sectionflags	@""
	.align	4
.nv.constant0._Z3addP7point3DS0_S0_:
	.zero		920


//--------------------- SYMBOLS --------------------------

	.type		.nv.reservedSmem.offset0,@object
	.size		.nv.reservedSmem.offset0,0x4
